	.headerflags	@"EF_CUDA_TEXMODE_UNIFIED EF_CUDA_64BIT_ADDRESS EF_CUDA_ACCELERATORS EF_CUDA_SM90 EF_CUDA_VIRTUAL_SM(EF_CUDA_SM90)"
	.elftype	@"ET_EXEC"


//--------------------- .nv.info                  --------------------------
	.section	.nv.info,"",@"SHT_CUDA_INFO"
	.align	4


	//----- nvinfo : EIATTR_REGCOUNT
	.align		4
        /*0000*/ 	.byte	0x04, 0x2f
        /*0002*/ 	.short	(.L_3 - .L_2)
	.align		4
.L_2:
        /*0004*/ 	.word	index@(triton_poi_fused__native_batch_norm_legit_no_training_relu_2)
        /*0008*/ 	.word	0x00000030


	//----- nvinfo : EIATTR_MIN_STACK_SIZE
	.align		4
.L_3:
        /*000c*/ 	.byte	0x04, 0x12
        /*000e*/ 	.short	(.L_5 - .L_4)
	.align		4
.L_4:
        /*0010*/ 	.word	index@(triton_poi_fused__native_batch_norm_legit_no_training_relu_2)
        /*0014*/ 	.word	0x00000000


	//----- nvinfo : EIATTR_FRAME_SIZE
	.align		4
.L_5:
        /*0018*/ 	.byte	0x04, 0x11
        /*001a*/ 	.short	(.L_7 - .L_6)
	.align		4
.L_6:
        /*001c*/ 	.word	index@(triton_poi_fused__native_batch_norm_legit_no_training_relu_2)
        /*0020*/ 	.word	0x00000000


	//----- nvinfo : EIATTR_MIN_STACK_SIZE
	.align		4
.L_7:
        /*0024*/ 	.byte	0x04, 0x12
        /*0026*/ 	.short	(.L_9 - .L_8)
	.align		4
.L_8:
        /*0028*/ 	.word	index@(triton_poi_fused__native_batch_norm_legit_no_training_relu_2)
        /*002c*/ 	.word	0x00000000
.L_9:


//--------------------- .nv.info.triton_poi_fused__native_batch_norm_legit_no_training_relu_2 --------------------------
	.section	.nv.info.triton_poi_fused__native_batch_norm_legit_no_training_relu_2,"",@"SHT_CUDA_INFO"
	.sectionflags	@""
	.align	4


	//----- nvinfo : EIATTR_CUDA_API_VERSION
	.align		4
        /*0000*/ 	.byte	0x04, 0x37
        /*0002*/ 	.short	(.L_11 - .L_10)
.L_10:
        /*0004*/ 	.word	0x0000007c


	//----- nvinfo : EIATTR_KPARAM_INFO
	.align		4
.L_11:
        /*0008*/ 	.byte	0x04, 0x17
        /*000a*/ 	.short	(.L_13 - .L_12)
.L_12:
        /*000c*/ 	.word	0x00000000
        /*0010*/ 	.short	0x0006
        /*0012*/ 	.short	0x0030
        /*0014*/ 	.byte	0x00, 0xf0, 0x11, 0x00


	//----- nvinfo : EIATTR_KPARAM_INFO
	.align		4
.L_13:
        /*0018*/ 	.byte	0x04, 0x17
        /*001a*/ 	.short	(.L_15 - .L_14)
.L_14:
        /*001c*/ 	.word	0x00000000
        /*0020*/ 	.short	0x0005
        /*0022*/ 	.short	0x0028
        /*0024*/ 	.byte	0x00, 0xf4, 0x21, 0x00


	//----- nvinfo : EIATTR_KPARAM_INFO
	.align		4
.L_15:
        /*0028*/ 	.byte	0x04, 0x17
        /*002a*/ 	.short	(.L_17 - .L_16)
.L_16:
        /*002c*/ 	.word	0x00000000
        /*0030*/ 	.short	0x0004
        /*0032*/ 	.short	0x0020
        /*0034*/ 	.byte	0x00, 0xf4, 0x21, 0x00


	//----- nvinfo : EIATTR_KPARAM_INFO
	.align		4
.L_17:
        /*0038*/ 	.byte	0x04, 0x17
        /*003a*/ 	.short	(.L_19 - .L_18)
.L_18:
        /*003c*/ 	.word	0x00000000
        /*0040*/ 	.short	0x0003
        /*0042*/ 	.short	0x0018
        /*0044*/ 	.byte	0x00, 0xf4, 0x21, 0x00


	//----- nvinfo : EIATTR_KPARAM_INFO
	.align		4
.L_19:
        /*0048*/ 	.byte	0x04, 0x17
        /*004a*/ 	.short	(.L_21 - .L_20)
.L_20:
        /*004c*/ 	.word	0x00000000
        /*0050*/ 	.short	0x0002
        /*0052*/ 	.short	0x0010
        /*0054*/ 	.byte	0x00, 0xf4, 0x21, 0x00


	//----- nvinfo : EIATTR_KPARAM_INFO
	.align		4
.L_21:
        /*0058*/ 	.byte	0x04, 0x17
        /*005a*/ 	.short	(.L_23 - .L_22)
.L_22:
        /*005c*/ 	.word	0x00000000
        /*0060*/ 	.short	0x0001
        /*0062*/ 	.short	0x0008
        /*0064*/ 	.byte	0x00, 0xf4, 0x21, 0x00


	//----- nvinfo : EIATTR_KPARAM_INFO
	.align		4
.L_23:
        /*0068*/ 	.byte	0x04, 0x17
        /*006a*/ 	.short	(.L_25 - .L_24)
.L_24:
        /*006c*/ 	.word	0x00000000
        /*0070*/ 	.short	0x0000
        /*0072*/ 	.short	0x0000
        /*0074*/ 	.byte	0x00, 0xf4, 0x21, 0x00


	//----- nvinfo : EIATTR_SPARSE_MMA_MASK
	.align		4
.L_25:
        /*0078*/ 	.byte	0x03, 0x50
        /*007a*/ 	.short	0x0000


	//----- nvinfo : EIATTR_MAXREG_COUNT
	.align		4
        /*007c*/ 	.byte	0x03, 0x1b
        /*007e*/ 	.short	0x00ff


	//----- nvinfo : EIATTR_EXIT_INSTR_OFFSETS
	.align		4
        /*0080*/ 	.byte	0x04, 0x1c
        /*0082*/ 	.short	(.L_27 - .L_26)


	//   ....[0]....
.L_26:
        /*0084*/ 	.word	0x000011c0


	//   ....[1]....
        /*0088*/ 	.word	0x000011e0


	//----- nvinfo : EIATTR_REQNTID
	.align		4
.L_27:
        /*008c*/ 	.byte	0x04, 0x10
        /*008e*/ 	.short	(.L_29 - .L_28)
.L_28:
        /*0090*/ 	.word	0x00000080
        /*0094*/ 	.word	0x00000001
        /*0098*/ 	.word	0x00000001


	//----- nvinfo : EIATTR_CBANK_PARAM_SIZE
	.align		4
.L_29:
        /*009c*/ 	.byte	0x03, 0x19
        /*009e*/ 	.short	0x0034


	//----- nvinfo : EIATTR_PARAM_CBANK
	.align		4
        /*00a0*/ 	.byte	0x04, 0x0a
        /*00a2*/ 	.short	(.L_31 - .L_30)
	.align		4
.L_30:
        /*00a4*/ 	.word	index@(.nv.constant0.triton_poi_fused__native_batch_norm_legit_no_training_relu_2)
        /*00a8*/ 	.short	0x0210
        /*00aa*/ 	.short	0x0034


	//----- nvinfo : EIATTR_SW_WAR
	.align		4
.L_31:
        /*00ac*/ 	.byte	0x04, 0x36
        /*00ae*/ 	.short	(.L_33 - .L_32)
.L_32:
        /*00b0*/ 	.word	0x00000008
.L_33:


//--------------------- .nv.callgraph             --------------------------
	.section	.nv.callgraph,"",@"SHT_CUDA_CALLGRAPH"
	.align	4
	.sectionentsize	8
	.align		4
        /*0000*/ 	.word	0x00000000
	.align		4
        /*0004*/ 	.word	0xffffffff
	.align		4
        /*0008*/ 	.word	0x00000000
	.align		4
        /*000c*/ 	.word	0xfffffffe
	.align		4
        /*0010*/ 	.word	0x00000000
	.align		4
        /*0014*/ 	.word	0xfffffffd
	.align		4
        /*0018*/ 	.word	0x00000000
	.align		4
        /*001c*/ 	.word	0xfffffffc


//--------------------- .nv.constant4             --------------------------
	.section	.nv.constant4,"a",@progbits
	.align	8
	.align		8
.nv.constant4:
        /*0000*/ 	.dword	_$_str
	.align		8
        /*0008*/ 	.dword	_$_str_$_2


//--------------------- .text.triton_poi_fused__native_batch_norm_legit_no_training_relu_2 --------------------------
	.section	.text.triton_poi_fused__native_batch_norm_legit_no_training_relu_2,"ax",@progbits
	.align	128
        .global         triton_poi_fused__native_batch_norm_legit_no_training_relu_2
        .type           triton_poi_fused__native_batch_norm_legit_no_training_relu_2,@function
        .size           triton_poi_fused__native_batch_norm_legit_no_training_relu_2,(.L_x_1 - triton_poi_fused__native_batch_norm_legit_no_training_relu_2)
        .other          triton_poi_fused__native_batch_norm_legit_no_training_relu_2,@"STO_CUDA_ENTRY STV_DEFAULT"
triton_poi_fused__native_batch_norm_legit_no_training_relu_2:
.text.triton_poi_fused__native_batch_norm_legit_no_training_relu_2:
[----:B------:R-:W0:Y:S01]  /*0000*/  LDC R1, c[0x0][0x28] ;  /* 0x00000a00ff017b82 */ /* 0x000e220000000800 */
[----:B------:R-:W1:Y:S07]  /*0010*/  S2R R0, SR_TID.X ;  /* 0x0000000000007919 */ /* 0x000e6e0000002100 */
[----:B------:R-:W2:Y:S01]  /*0020*/  LDC.64 R10, c[0x0][0x220] ;  /* 0x00008800ff0a7b82 */ /* 0x000ea20000000a00 */
[----:B------:R-:W-:Y:S01]  /*0030*/  CS2R R40, SRZ ;  /* 0x0000000000287805 */ /* 0x000fe2000001ff00 */
[----:B------:R-:W-:Y:S01]  /*0040*/  ULDC.64 UR4, c[0x0][0x208] ;  /* 0x0000820000047ab9 */ /* 0x000fe20000000a00 */
[----:B------:R-:W3:Y:S01]  /*0050*/  S2R R3, SR_CTAID.X ;  /* 0x0000000000037919 */ /* 0x000ee20000002500 */
[----:B------:R-:W-:-:S02]  /*0060*/  CS2R R38, SRZ ;  /* 0x0000000000267805 */ /* 0x000fc4000001ff00 */
[----:B------:R-:W-:Y:S02]  /*0070*/  CS2R R42, SRZ ;  /* 0x00000000002a7805 */ /* 0x000fe4000001ff00 */
[----:B------:R-:W4:Y:S01]  /*0080*/  LDC.64 R18, c[0x0][0x218] ;  /* 0x00008600ff127b82 */ /* 0x000f220000000a00 */
[----:B-1----:R-:W-:-:S04]  /*0090*/  SHF.L.U32 R0, R0, 0x2, RZ ;  /* 0x0000000200007819 */ /* 0x002fc800000006ff */
[----:B------:R-:W-:-:S04]  /*00a0*/  LOP3.LUT R0, R0, 0x1fc, RZ, 0xc0, !PT ;  /* 0x000001fc00007812 */ /* 0x000fc800078ec0ff */
[----:B---3--:R-:W-:-:S04]  /*00b0*/  LEA R0, R3, R0, 0xa ;  /* 0x0000000003007211 */ /* 0x008fc800078e50ff */
[----:B------:R-:W-:Y:S01]  /*00c0*/  IADD3 R2, R0, 0x1, RZ ;  /* 0x0000000100027810 */ /* 0x000fe20007ffe0ff */
[C---:B------:R-:W-:Y:S01]  /*00d0*/  IMAD.HI R4, R0.reuse, 0x4186db67, RZ ;  /* 0x4186db6700047827 */ /* 0x040fe200078e02ff */
[----:B------:R-:W-:-:S03]  /*00e0*/  ISETP.GE.AND P1, PT, R0, 0xfa0900, PT ;  /* 0x00fa09000000780c */ /* 0x000fc60003f26270 */
[----:B------:R-:W-:Y:S01]  /*00f0*/  IMAD.HI R6, R2, 0x4186db67, RZ ;  /* 0x4186db6702067827 */ /* 0x000fe200078e02ff */
[----:B------:R-:W-:Y:S02]  /*0100*/  SHF.R.U32.HI R5, RZ, 0x1f, R4 ;  /* 0x0000001fff057819 */ /* 0x000fe40000011604 */
[----:B------:R-:W-:Y:S01]  /*0110*/  IADD3 R2, R0, 0x2, RZ ;  /* 0x0000000200027810 */ /* 0x000fe20007ffe0ff */
[----:B------:R-:W-:Y:S01]  /*0120*/  VIADD R3, R0, 0x3 ;  /* 0x0000000300037836 */ /* 0x000fe20000000000 */
[----:B------:R-:W-:Y:S02]  /*0130*/  SHF.R.U32.HI R7, RZ, 0x1f, R6 ;  /* 0x0000001fff077819 */ /* 0x000fe40000011606 */
[----:B------:R-:W-:Y:S01]  /*0140*/  LEA.HI.SX32 R5, R4, R5, 0x12 ;  /* 0x0000000504057211 */ /* 0x000fe200078f92ff */
[----:B------:R-:W-:Y:S01]  /*0150*/  IMAD.HI R2, R2, 0x4186db67, RZ ;  /* 0x4186db6702027827 */ /* 0x000fe200078e02ff */
[----:B------:R-:W-:Y:S02]  /*0160*/  LEA.HI.SX32 R7, R6, R7, 0x12 ;  /* 0x0000000706077211 */ /* 0x000fe400078f92ff */
[----:B------:R-:W-:Y:S01]  /*0170*/  LEA.HI R6, R5, R5, RZ, 0x6 ;  /* 0x0000000505067211 */ /* 0x000fe200078f30ff */
[----:B------:R-:W-:Y:S01]  /*0180*/  IMAD.HI R4, R3, 0x4186db67, RZ ;  /* 0x4186db6703047827 */ /* 0x000fe200078e02ff */
[----:B------:R-:W-:-:S02]  /*0190*/  SHF.R.U32.HI R3, RZ, 0x1f, R2 ;  /* 0x0000001fff037819 */ /* 0x000fc40000011602 */
[----:B------:R-:W-:Y:S02]  /*01a0*/  LOP3.LUT R6, R6, 0xffffffc0, RZ, 0xc0, !PT ;  /* 0xffffffc006067812 */ /* 0x000fe400078ec0ff */
[----:B------:R-:W-:Y:S02]  /*01b0*/  LEA.HI R8, R7, R7, RZ, 0x6 ;  /* 0x0000000707087211 */ /* 0x000fe400078f30ff */
[----:B------:R-:W-:Y:S02]  /*01c0*/  IADD3 R25, R5, -R6, RZ ;  /* 0x8000000605197210 */ /* 0x000fe40007ffe0ff */
[----:B------:R-:W-:Y:S02]  /*01d0*/  SHF.R.U32.HI R9, RZ, 0x1f, R4 ;  /* 0x0000001fff097819 */ /* 0x000fe40000011604 */
[----:B------:R-:W-:Y:S01]  /*01e0*/  LEA.HI.SX32 R27, R2, R3, 0x12 ;  /* 0x00000003021b7211 */ /* 0x000fe200078f92ff */
[----:B--2---:R-:W-:Y:S01]  /*01f0*/  IMAD.WIDE R2, R25, 0x4, R10 ;  /* 0x0000000419027825 */ /* 0x004fe200078e020a */
[----:B------:R-:W-:-:S02]  /*0200*/  LOP3.LUT R8, R8, 0xffffffc0, RZ, 0xc0, !PT ;  /* 0xffffffc008087812 */ /* 0x000fc400078ec0ff */
[----:B------:R-:W-:Y:S02]  /*0210*/  LEA.HI.SX32 R9, R4, R9, 0x12 ;  /* 0x0000000904097211 */ /* 0x000fe400078f92ff */
[----:B------:R-:W-:Y:S01]  /*0220*/  IADD3 R30, R7, -R8, RZ ;  /* 0x80000008071e7210 */ /* 0x000fe20007ffe0ff */
[----:B------:R1:W2:Y:S01]  /*0230*/  @!P1 LDG.E.EL R41, desc[UR4][R2.64] ;  /* 0x0000000402299981 */ /* 0x0002a2000c2e1900 */
[----:B------:R-:W-:Y:S02]  /*0240*/  LEA.HI R4, R27, R27, RZ, 0x6 ;  /* 0x0000001b1b047211 */ /* 0x000fe400078f30ff */
[----:B------:R-:W-:Y:S02]  /*0250*/  LEA.HI R7, R9, R9, RZ, 0x6 ;  /* 0x0000000909077211 */ /* 0x000fe400078f30ff */
[----:B------:R-:W-:Y:S01]  /*0260*/  LOP3.LUT R6, R4, 0xffffffc0, RZ, 0xc0, !PT ;  /* 0xffffffc004067812 */ /* 0x000fe200078ec0ff */
[----:B------:R-:W-:Y:S01]  /*0270*/  IMAD.WIDE R4, R30, 0x4, R10 ;  /* 0x000000041e047825 */ /* 0x000fe200078e020a */
[----:B------:R-:W-:-:S02]  /*0280*/  LOP3.LUT R12, R7, 0xffffffc0, RZ, 0xc0, !PT ;  /* 0xffffffc0070c7812 */ /* 0x000fc400078ec0ff */
[----:B------:R-:W-:Y:S02]  /*0290*/  IADD3 R27, R27, -R6, RZ ;  /* 0x800000061b1b7210 */ /* 0x000fe40007ffe0ff */
[----:B------:R-:W-:Y:S01]  /*02a0*/  IADD3 R12, R9, -R12, RZ ;  /* 0x8000000c090c7210 */ /* 0x000fe20007ffe0ff */
[----:B------:R3:W5:Y:S01]  /*02b0*/  @!P1 LDG.E.EL R39, desc[UR4][R4.64] ;  /* 0x0000000404279981 */ /* 0x000762000c2e1900 */
[----:B------:R-:W-:-:S03]  /*02c0*/  VIADD R8, R0, 0x200 ;  /* 0x0000020000087836 */ /* 0x000fc60000000000 */
[----:B-1----:R-:W-:-:S04]  /*02d0*/  IMAD.WIDE R2, R12, 0x4, R10 ;  /* 0x000000040c027825 */ /* 0x002fc800078e020a */
[----:B------:R-:W-:Y:S01]  /*02e0*/  IMAD.WIDE R6, R27, 0x4, R10 ;  /* 0x000000041b067825 */ /* 0x000fe200078e020a */
[----:B------:R-:W5:Y:S03]  /*02f0*/  @!P1 LDG.E.EL R40, desc[UR4][R2.64] ;  /* 0x0000000402289981 */ /* 0x000f66000c2e1900 */
[----:B------:R-:W-:Y:S01]  /*0300*/  IMAD.HI R9, R8, 0x4186db67, RZ ;  /* 0x4186db6708097827 */ /* 0x000fe200078e02ff */
[----:B------:R1:W5:Y:S01]  /*0310*/  @!P1 LDG.E.EL R42, desc[UR4][R6.64] ;  /* 0x00000004062a9981 */ /* 0x000362000c2e1900 */
[----:B---3--:R-:W-:Y:S02]  /*0320*/  IADD3 R4, R0, 0x201, RZ ;  /* 0x0000020100047810 */ /* 0x008fe40007ffe0ff */
[----:B------:R-:W-:Y:S02]  /*0330*/  IADD3 R5, R0, 0x202, RZ ;  /* 0x0000020200057810 */ /* 0x000fe40007ffe0ff */
[----:B------:R-:W-:Y:S01]  /*0340*/  SHF.R.U32.HI R14, RZ, 0x1f, R9 ;  /* 0x0000001fff0e7819 */ /* 0x000fe20000011609 */
[----:B------:R-:W-:-:S03]  /*0350*/  IMAD.HI R4, R4, 0x4186db67, RZ ;  /* 0x4186db6704047827 */ /* 0x000fc600078e02ff */
[----:B------:R-:W-:Y:S01]  /*0360*/  LEA.HI.SX32 R14, R9, R14, 0x12 ;  /* 0x0000000e090e7211 */ /* 0x000fe200078f92ff */
[----:B------:R-:W-:Y:S01]  /*0370*/  IMAD.HI R9, R5, 0x4186db67, RZ ;  /* 0x4186db6705097827 */ /* 0x000fe200078e02ff */
[----:B------:R-:W-:Y:S02]  /*0380*/  ISETP.GE.AND P0, PT, R8, 0xfa0900, PT ;  /* 0x00fa09000800780c */ /* 0x000fe40003f06270 */
[----:B------:R-:W-:Y:S01]  /*0390*/  SHF.R.U32.HI R5, RZ, 0x1f, R4 ;  /* 0x0000001fff057819 */ /* 0x000fe20000011604 */
[----:B------:R-:W-:Y:S01]  /*03a0*/  VIADD R8, R0, 0x203 ;  /* 0x0000020300087836 */ /* 0x000fe20000000000 */
[----:B01----:R-:W-:Y:S02]  /*03b0*/  SHF.R.U32.HI R6, RZ, 0x1f, R9 ;  /* 0x0000001fff067819 */ /* 0x003fe40000011609 */
[----:B------:R-:W-:Y:S01]  /*03c0*/  LEA.HI R13, R14, R14, RZ, 0x6 ;  /* 0x0000000e0e0d7211 */ /* 0x000fe200078f30ff */
[----:B------:R-:W-:Y:S01]  /*03d0*/  IMAD.HI R8, R8, 0x4186db67, RZ ;  /* 0x4186db6708087827 */ /* 0x000fe200078e02ff */
[----:B------:R-:W-:-:S02]  /*03e0*/  LEA.HI.SX32 R5, R4, R5, 0x12 ;  /* 0x0000000504057211 */ /* 0x000fc400078f92ff */
[----:B------:R-:W-:Y:S02]  /*03f0*/  LEA.HI.SX32 R6, R9, R6, 0x12 ;  /* 0x0000000609067211 */ /* 0x000fe400078f92ff */
[----:B------:R-:W-:Y:S02]  /*0400*/  LOP3.LUT R13, R13, 0xffffffc0, RZ, 0xc0, !PT ;  /* 0xffffffc00d0d7812 */ /* 0x000fe400078ec0ff */
[----:B------:R-:W-:Y:S02]  /*0410*/  LEA.HI R2, R5, R5, RZ, 0x6 ;  /* 0x0000000505027211 */ /* 0x000fe400078f30ff */
[----:B------:R-:W-:Y:S02]  /*0420*/  LEA.HI R3, R6, R6, RZ, 0x6 ;  /* 0x0000000606037211 */ /* 0x000fe400078f30ff */
[----:B------:R-:W-:Y:S02]  /*0430*/  SHF.R.U32.HI R7, RZ, 0x1f, R8 ;  /* 0x0000001fff077819 */ /* 0x000fe40000011608 */
[----:B------:R-:W-:-:S02]  /*0440*/  IADD3 R31, R14, -R13, RZ ;  /* 0x8000000d0e1f7210 */ /* 0x000fc40007ffe0ff */
[----:B------:R-:W-:Y:S02]  /*0450*/  LOP3.LUT R2, R2, 0xffffffc0, RZ, 0xc0, !PT ;  /* 0xffffffc002027812 */ /* 0x000fe400078ec0ff */
[----:B------:R-:W-:Y:S02]  /*0460*/  CS2R R36, SRZ ;  /* 0x0000000000247805 */ /* 0x000fe4000001ff00 */
[----:B------:R-:W-:Y:S02]  /*0470*/  LOP3.LUT R3, R3, 0xffffffc0, RZ, 0xc0, !PT ;  /* 0xffffffc003037812 */ /* 0x000fe400078ec0ff */
[----:B------:R-:W-:Y:S01]  /*0480*/  LEA.HI.SX32 R7, R8, R7, 0x12 ;  /* 0x0000000708077211 */ /* 0x000fe200078f92ff */
[----:B------:R-:W-:Y:S01]  /*0490*/  IMAD.WIDE R28, R31, 0x4, R10 ;  /* 0x000000041f1c7825 */ /* 0x000fe200078e020a */
[----:B------:R-:W-:Y:S01]  /*04a0*/  IADD3 R45, R5, -R2, RZ ;  /* 0x80000002052d7210 */ /* 0x000fe20007ffe0ff */
[----:B------:R-:W0:Y:S01]  /*04b0*/  LDC.64 R14, c[0x0][0x228] ;  /* 0x00008a00ff0e7b82 */ /* 0x000e220000000a00 */
[----:B------:R-:W-:-:S02]  /*04c0*/  IADD3 R13, R6, -R3, RZ ;  /* 0x80000003060d7210 */ /* 0x000fc40007ffe0ff */
[----:B------:R-:W-:Y:S02]  /*04d0*/  CS2R R2, SRZ ;  /* 0x0000000000027805 */ /* 0x000fe4000001ff00 */
[----:B------:R-:W-:Y:S01]  /*04e0*/  LEA.HI R4, R7, R7, RZ, 0x6 ;  /* 0x0000000707047211 */ /* 0x000fe200078f30ff */
[--C-:B----4-:R-:W-:Y:S01]  /*04f0*/  IMAD.WIDE R20, R27, 0x4, R18.reuse ;  /* 0x000000041b147825 */ /* 0x110fe200078e0212 */
[----:B------:R-:W3:Y:S02]  /*0500*/  @!P0 LDG.E.EL R37, desc[UR4][R28.64] ;  /* 0x000000041c258981 */ /* 0x000ee4000c2e1900 */
[----:B------:R-:W-:Y:S02]  /*0510*/  LOP3.LUT R4, R4, 0xffffffc0, RZ, 0xc0, !PT ;  /* 0xffffffc004047812 */ /* 0x000fe400078ec0ff */
[----:B------:R1:W4:Y:S01]  /*0520*/  @!P1 LDG.E.EL R3, desc[UR4][R20.64] ;  /* 0x0000000414039981 */ /* 0x000322000c2e1900 */
[----:B------:R-:W-:-:S04]  /*0530*/  IMAD.WIDE R16, R12, 0x4, R18 ;  /* 0x000000040c107825 */ /* 0x000fc800078e0212 */
[----:B------:R-:W-:Y:S01]  /*0540*/  IMAD.IADD R35, R7, 0x1, -R4 ;  /* 0x0000000107237824 */ /* 0x000fe200078e0a04 */
[----:B------:R-:W-:Y:S01]  /*0550*/  CS2R R4, SRZ ;  /* 0x0000000000047805 */ /* 0x000fe2000001ff00 */
[----:B-1----:R-:W-:-:S05]  /*0560*/  IMAD.WIDE R20, R45, 0x4, R10 ;  /* 0x000000042d147825 */ /* 0x002fca00078e020a */
[----:B------:R1:W4:Y:S04]  /*0570*/  @!P1 LDG.E.EL R4, desc[UR4][R16.64] ;  /* 0x0000000410049981 */ /* 0x000328000c2e1900 */
[----:B------:R-:W4:Y:S01]  /*0580*/  @!P0 LDG.E.EL R38, desc[UR4][R20.64] ;  /* 0x0000000414268981 */ /* 0x000f22000c2e1900 */
[----:B-1----:R-:W-:-:S04]  /*0590*/  IMAD.WIDE R16, R13, 0x4, R10 ;  /* 0x000000040d107825 */ /* 0x002fc800078e020a */
[----:B------:R-:W-:Y:S01]  /*05a0*/  IMAD.WIDE R10, R35, 0x4, R10 ;  /* 0x00000004230a7825 */ /* 0x000fe200078e020a */
[----:B------:R1:W4:Y:S04]  /*05b0*/  @!P0 LDG.E.EL R43, desc[UR4][R16.64] ;  /* 0x00000004102b8981 */ /* 0x000328000c2e1900 */
[----:B------:R-:W4:Y:S01]  /*05c0*/  @!P0 LDG.E.EL R36, desc[UR4][R10.64] ;  /* 0x000000040a248981 */ /* 0x000f22000c2e1900 */
[----:B------:R-:W-:Y:S01]  /*05d0*/  CS2R R32, SRZ ;  /* 0x0000000000207805 */ /* 0x000fe2000001ff00 */
[----:B------:R-:W-:Y:S01]  /*05e0*/  IMAD.WIDE R8, R25, 0x4, R18 ;  /* 0x0000000419087825 */ /* 0x000fe200078e0212 */
[----:B------:R-:W-:-:S03]  /*05f0*/  CS2R R6, SRZ ;  /* 0x0000000000067805 */ /* 0x000fc6000001ff00 */
[--C-:B------:R-:W-:Y:S01]  /*0600*/  IMAD.WIDE R22, R30, 0x4, R18.reuse ;  /* 0x000000041e167825 */ /* 0x100fe200078e0212 */
[----:B------:R0:W4:Y:S01]  /*0610*/  @!P1 LDG.E.EL R33, desc[UR4][R8.64] ;  /* 0x0000000408219981 */ /* 0x000122000c2e1900 */
[----:B-1----:R-:W1:Y:S02]  /*0620*/  LDC.64 R16, c[0x0][0x230] ;  /* 0x00008c00ff107b82 */ /* 0x002e640000000a00 */
[--C-:B------:R-:W-:Y:S01]  /*0630*/  IMAD.WIDE R28, R45, 0x4, R18.reuse ;  /* 0x000000042d1c7825 */ /* 0x100fe200078e0212 */
[----:B------:R0:W4:Y:S04]  /*0640*/  @!P1 LDG.E.EL R2, desc[UR4][R22.64] ;  /* 0x0000000416029981 */ /* 0x000128000c2e1900 */
[----:B------:R0:W4:Y:S02]  /*0650*/  @!P0 LDG.E.EL R6, desc[UR4][R28.64] ;  /* 0x000000041c068981 */ /* 0x000124000c2e1900 */
[----:B0-----:R-:W-:-:S04]  /*0660*/  IMAD.WIDE R8, R31, 0x4, R18 ;  /* 0x000000041f087825 */ /* 0x001fc800078e0212 */
[--C-:B------:R-:W-:Y:S01]  /*0670*/  IMAD.WIDE R22, R13, 0x4, R18.reuse ;  /* 0x000000040d167825 */ /* 0x100fe200078e0212 */
[----:B------:R0:W4:Y:S03]  /*0680*/  @!P0 LDG.E.EL R5, desc[UR4][R8.64] ;  /* 0x0000000408058981 */ /* 0x000126000c2e1900 */
[----:B------:R-:W-:Y:S01]  /*0690*/  IMAD.WIDE R18, R35, 0x4, R18 ;  /* 0x0000000423127825 */ /* 0x000fe200078e0212 */
[----:B------:R0:W4:Y:S03]  /*06a0*/  @!P0 LDG.E.EL R7, desc[UR4][R22.64] ;  /* 0x0000000416078981 */ /* 0x000126000c2e1900 */
[----:B------:R-:W-:Y:S01]  /*06b0*/  IMAD.WIDE R28, R25, 0x4, R14 ;  /* 0x00000004191c7825 */ /* 0x000fe200078e020e */
[----:B0-----:R-:W-:Y:S02]  /*06c0*/  CS2R R8, SRZ ;  /* 0x0000000000087805 */ /* 0x001fe4000001ff00 */
[----:B------:R-:W-:-:S02]  /*06d0*/  CS2R R10, SRZ ;  /* 0x00000000000a7805 */ /* 0x000fc4000001ff00 */
[----:B------:R-:W-:Y:S01]  /*06e0*/  CS2R R20, SRZ ;  /* 0x0000000000147805 */ /* 0x000fe2000001ff00 */
[--C-:B------:R-:W-:Y:S01]  /*06f0*/  IMAD.WIDE R22, R30, 0x4, R14.reuse ;  /* 0x000000041e167825 */ /* 0x100fe200078e020e */
[----:B------:R0:W4:Y:S04]  /*0700*/  @!P0 LDG.E.EL R8, desc[UR4][R18.64] ;  /* 0x0000000412088981 */ /* 0x000128000c2e1900 */
[----:B------:R0:W4:Y:S04]  /*0710*/  @!P1 LDG.E.EL R9, desc[UR4][R28.64] ;  /* 0x000000041c099981 */ /* 0x000128000c2e1900 */
[----:B------:R1:W4:Y:S01]  /*0720*/  @!P1 LDG.E.EL R10, desc[UR4][R22.64] ;  /* 0x00000004160a9981 */ /* 0x000322000c2e1900 */
[----:B0-----:R-:W-:-:S04]  /*0730*/  IMAD.WIDE R18, R27, 0x4, R14 ;  /* 0x000000041b127825 */ /* 0x001fc800078e020e */
[----:B------:R-:W-:Y:S01]  /*0740*/  IMAD.WIDE R28, R12, 0x4, R14 ;  /* 0x000000040c1c7825 */ /* 0x000fe200078e020e */
[----:B------:R0:W4:Y:S01]  /*0750*/  @!P1 LDG.E.EL R11, desc[UR4][R18.64] ;  /* 0x00000004120b9981 */ /* 0x000122000c2e1900 */
[----:B-1----:R-:W-:-:S03]  /*0760*/  CS2R R22, SRZ ;  /* 0x0000000000167805 */ /* 0x002fc6000001ff00 */
[----:B------:R1:W4:Y:S01]  /*0770*/  @!P1 LDG.E.EL R20, desc[UR4][R28.64] ;  /* 0x000000041c149981 */ /* 0x000322000c2e1900 */
[----:B------:R-:W-:Y:S01]  /*0780*/  HFMA2.MMA R24, -RZ, RZ, 0, 0 ;  /* 0x00000000ff187435 */ /* 0x000fe200000001ff */
[----:B0-----:R-:W-:-:S04]  /*0790*/  IMAD.WIDE R18, R31, 0x4, R14 ;  /* 0x000000041f127825 */ /* 0x001fc800078e020e */
[--C-:B-1----:R-:W-:Y:S01]  /*07a0*/  IMAD.WIDE R28, R45, 0x4, R14.reuse ;  /* 0x000000042d1c7825 */ /* 0x102fe200078e020e */
[----:B------:R0:W4:Y:S04]  /*07b0*/  @!P0 LDG.E.EL R21, desc[UR4][R18.64] ;  /* 0x0000000412158981 */ /* 0x000128000c2e1900 */
[----:B------:R1:W4:Y:S01]  /*07c0*/  @!P0 LDG.E.EL R22, desc[UR4][R28.64] ;  /* 0x000000041c168981 */ /* 0x000322000c2e1900 */
[----:B0-----:R-:W-:-:S04]  /*07d0*/  IMAD.WIDE R18, R13, 0x4, R14 ;  /* 0x000000040d127825 */ /* 0x001fc800078e020e */
[----:B-1----:R-:W-:Y:S01]  /*07e0*/  IMAD.WIDE R28, R25, 0x4, R16 ;  /* 0x00000004191c7825 */ /* 0x002fe200078e0210 */
[----:B------:R-:W-:Y:S01]  /*07f0*/  HFMA2.MMA R25, -RZ, RZ, 0, 0 ;  /* 0x00000000ff197435 */ /* 0x000fe200000001ff */
[----:B------:R0:W4:Y:S02]  /*0800*/  @!P0 LDG.E.EL R23, desc[UR4][R18.64] ;  /* 0x0000000412178981 */ /* 0x000124000c2e1900 */
[----:B------:R-:W-:-:S05]  /*0810*/  IMAD.WIDE R14, R35, 0x4, R14 ;  /* 0x00000004230e7825 */ /* 0x000fca00078e020e */
[----:B------:R1:W4:Y:S01]  /*0820*/  @!P0 LDG.E.EL R24, desc[UR4][R14.64] ;  /* 0x000000040e188981 */ /* 0x000322000c2e1900 */
[----:B0-----:R-:W-:-:S05]  /*0830*/  IMAD.WIDE R18, R30, 0x4, R16 ;  /* 0x000000041e127825 */ /* 0x001fca00078e0210 */
[----:B------:R0:W4:Y:S01]  /*0840*/  @!P1 LDG.E.EL R25, desc[UR4][R18.64] ;  /* 0x0000000412199981 */ /* 0x000122000c2e1900 */
[----:B-1----:R-:W-:-:S04]  /*0850*/  IMAD.WIDE R14, R27, 0x4, R16 ;  /* 0x000000041b0e7825 */ /* 0x002fc800078e0210 */
[----:B------:R-:W-:Y:S02]  /*0860*/  IMAD.MOV.U32 R27, RZ, RZ, RZ ;  /* 0x000000ffff1b7224 */ /* 0x000fe400078e00ff */
[--C-:B0-----:R-:W-:Y:S01]  /*0870*/  IMAD.WIDE R18, R12, 0x4, R16.reuse ;  /* 0x000000040c127825 */ /* 0x101fe200078e0210 */
[----:B------:R-:W-:Y:S02]  /*0880*/  MOV R34, RZ ;  /* 0x000000ff00227202 */ /* 0x000fe40000000f00 */
[----:B------:R-:W-:Y:S02]  /*0890*/  MOV R30, RZ ;  /* 0x000000ff001e7202 */ /* 0x000fe40000000f00 */
[----:B------:R0:W4:Y:S01]  /*08a0*/  @!P1 LDG.E.EL R27, desc[UR4][R18.64] ;  /* 0x00000004121b9981 */ /* 0x000122000c2e1900 */
[----:B------:R-:W-:-:S03]  /*08b0*/  IMAD.WIDE R44, R45, 0x4, R16 ;  /* 0x000000042d2c7825 */ /* 0x000fc600078e0210 */
[----:B------:R1:W4:Y:S01]  /*08c0*/  @!P1 LDG.E.EL R30, desc[UR4][R14.64] ;  /* 0x000000040e1e9981 */ /* 0x000322000c2e1900 */
[----:B0-----:R-:W-:-:S05]  /*08d0*/  IMAD.WIDE R18, R13, 0x4, R16 ;  /* 0x000000040d127825 */ /* 0x001fca00078e0210 */
[----:B------:R-:W4:Y:S01]  /*08e0*/  @!P0 LDG.E.EL R34, desc[UR4][R18.64] ;  /* 0x0000000412228981 */ /* 0x000f22000c2e1900 */
[----:B-1----:R-:W-:-:S04]  /*08f0*/  IMAD.WIDE R14, R31, 0x4, R16 ;  /* 0x000000041f0e7825 */ /* 0x002fc800078e0210 */
[----:B------:R-:W-:Y:S01]  /*0900*/  IMAD.WIDE R16, R35, 0x4, R16 ;  /* 0x0000000423107825 */ /* 0x000fe200078e0210 */
[----:B------:R-:W-:Y:S01]  /*0910*/  HFMA2.MMA R35, -RZ, RZ, 0, 0 ;  /* 0x00000000ff237435 */ /* 0x000fe200000001ff */
[----:B------:R-:W-:Y:S01]  /*0920*/  MOV R26, RZ ;  /* 0x000000ff001a7202 */ /* 0x000fe20000000f00 */
[----:B------:R-:W-:Y:S01]  /*0930*/  HFMA2.MMA R31, -RZ, RZ, 0, 0 ;  /* 0x00000000ff1f7435 */ /* 0x000fe200000001ff */
[----:B------:R-:W4:Y:S04]  /*0940*/  @!P0 LDG.E.EL R32, desc[UR4][R14.64] ;  /* 0x000000040e208981 */ /* 0x000f28000c2e1900 */
[----:B------:R0:W4:Y:S04]  /*0950*/  @!P1 LDG.E.EL R26, desc[UR4][R28.64] ;  /* 0x000000041c1a9981 */ /* 0x000128000c2e1900 */
[----:B------:R1:W4:Y:S04]  /*0960*/  @!P0 LDG.E.EL R35, desc[UR4][R16.64] ;  /* 0x0000000410238981 */ /* 0x000328000c2e1900 */
[----:B------:R2:W4:Y:S01]  /*0970*/  @!P0 LDG.E.EL R31, desc[UR4][R44.64] ;  /* 0x000000042c1f8981 */ /* 0x000522000c2e1900 */
[----:B0-----:R-:W0:Y:S01]  /*0980*/  LDC.64 R28, c[0x0][0x210] ;  /* 0x00008400ff1c7b82 */ /* 0x001e220000000a00 */
[----:B-1----:R-:W-:Y:S01]  /*0990*/  MOV R16, 0x3e800000 ;  /* 0x3e80000000107802 */ /* 0x002fe20000000f00 */
[----:B--2---:R-:W-:-:S06]  /*09a0*/  FADD R41, R41, 0.0010000000474974513054 ;  /* 0x3a83126f29297421 */ /* 0x004fcc0000000000 */
[----:B------:R-:W1:Y:S01]  /*09b0*/  MUFU.SQRT R41, R41 ;  /* 0x0000002900297308 */ /* 0x000e620000002000 */
[----:B-----5:R-:W-:-:S07]  /*09c0*/  FADD R39, R39, 0.0010000000474974513054 ;  /* 0x3a83126f27277421 */ /* 0x020fce0000000000 */
[----:B------:R-:W2:Y:S01]  /*09d0*/  MUFU.SQRT R18, R39 ;  /* 0x0000002700127308 */ /* 0x000ea20000002000 */
[----:B------:R-:W-:Y:S01]  /*09e0*/  FADD R40, R40, 0.0010000000474974513054 ;  /* 0x3a83126f28287421 */ /* 0x000fe20000000000 */
[C---:B-1----:R-:W-:Y:S01]  /*09f0*/  FSETP.GT.AND P3, PT, R41.reuse, 8.50705917302346158658e+37, PT ;  /* 0x7e8000002900780b */ /* 0x042fe20003f64000 */
[----:B------:R-:W-:Y:S01]  /*0a00*/  FADD R42, R42, 0.0010000000474974513054 ;  /* 0x3a83126f2a2a7421 */ /* 0x000fe20000000000 */
[----:B------:R-:W-:-:S04]  /*0a10*/  FSETP.GEU.AND P6, PT, R41, 1.175494350822287508e-38, PT ;  /* 0x008000002900780b */ /* 0x000fc80003fce000 */
[----:B------:R-:W-:Y:S08]  /*0a20*/  MUFU.SQRT R40, R40 ;  /* 0x0000002800287308 */ /* 0x000ff00000002000 */
[----:B------:R1:W5:Y:S01]  /*0a30*/  MUFU.SQRT R19, R42 ;  /* 0x0000002a00137308 */ /* 0x0003620000002000 */
[----:B--2---:R-:W-:Y:S01]  /*0a40*/  FSETP.GT.AND P5, PT, R18, 8.50705917302346158658e+37, PT ;  /* 0x7e8000001200780b */ /* 0x004fe20003fa4000 */
[----:B------:R-:W-:Y:S01]  /*0a50*/  @P3 FMUL R41, R41, 0.25 ;  /* 0x3e80000029293820 */ /* 0x000fe20000400000 */
[----:B-1----:R-:W-:-:S03]  /*0a60*/  FSEL R42, R16, 1, P3 ;  /* 0x3f800000102a7808 */ /* 0x002fc60001800000 */
[----:B------:R-:W-:Y:S01]  /*0a70*/  @!P6 FMUL R41, R41, 16777216 ;  /* 0x4b8000002929e820 */ /* 0x000fe20000400000 */
[----:B------:R-:W-:Y:S01]  /*0a80*/  FSETP.GEU.AND P2, PT, R18, 1.175494350822287508e-38, PT ;  /* 0x008000001200780b */ /* 0x000fe20003f4e000 */
[----:B------:R-:W-:Y:S01]  /*0a90*/  @!P6 FMUL R42, R42, 16777216 ;  /* 0x4b8000002a2ae820 */ /* 0x000fe20000400000 */
[----:B-----5:R-:W-:Y:S02]  /*0aa0*/  FSETP.GT.AND P4, PT, R19, 8.50705917302346158658e+37, PT ;  /* 0x7e8000001300780b */ /* 0x020fe40003f84000 */
[----:B------:R-:W-:-:S03]  /*0ab0*/  FSETP.GT.AND P6, PT, R40, 8.50705917302346158658e+37, PT ;  /* 0x7e8000002800780b */ /* 0x000fc60003fc4000 */
[----:B------:R-:W-:Y:S01]  /*0ac0*/  @P5 FMUL R18, R18, 0.25 ;  /* 0x3e80000012125820 */ /* 0x000fe20000400000 */
[----:B------:R-:W-:Y:S02]  /*0ad0*/  FSEL R44, R16, 1, P5 ;  /* 0x3f800000102c7808 */ /* 0x000fe40002800000 */
[C---:B------:R-:W-:Y:S02]  /*0ae0*/  FSETP.GEU.AND P3, PT, R19.reuse, 1.175494350822287508e-38, PT ;  /* 0x008000001300780b */ /* 0x040fe40003f6e000 */
[C---:B------:R-:W-:Y:S01]  /*0af0*/  FSETP.GEU.AND P5, PT, R40.reuse, 1.175494350822287508e-38, PT ;  /* 0x008000002800780b */ /* 0x040fe20003fae000 */
[----:B------:R-:W1:Y:S02]  /*0b00*/  MUFU.RCP R41, R41 ;  /* 0x0000002900297308 */ /* 0x000e640000001000 */
[----:B------:R-:W-:Y:S02]  /*0b10*/  @P4 FMUL R19, R19, 0.25 ;  /* 0x3e80000013134820 */ /* 0x000fe40000400000 */
[----:B------:R-:W-:Y:S01]  /*0b20*/  @P6 FMUL R40, R40, 0.25 ;  /* 0x3e80000028286820 */ /* 0x000fe20000400000 */
[----:B------:R-:W-:Y:S01]  /*0b30*/  @!P2 FMUL R18, R18, 16777216 ;  /* 0x4b8000001212a820 */ /* 0x000fe20000400000 */
[----:B---3--:R-:W-:-:S04]  /*0b40*/  FADD R17, R37, 0.0010000000474974513054 ;  /* 0x3a83126f25117421 */ /* 0x008fc80000000000 */
[----:B------:R-:W-:Y:S02]  /*0b50*/  @!P3 FMUL R19, R19, 16777216 ;  /* 0x4b8000001313b820 */ /* 0x000fe40000400000 */
[----:B------:R-:W-:Y:S01]  /*0b60*/  @!P5 FMUL R40, R40, 16777216 ;  /* 0x4b8000002828d820 */ /* 0x000fe20000400000 */
[----:B------:R4:W-:Y:S01]  /*0b70*/  MUFU.RCP R39, R18 ;  /* 0x0000001200277308 */ /* 0x0009e20000001000 */
[----:B-1----:R-:W-:-:S07]  /*0b80*/  FMUL R37, R41, R42 ;  /* 0x0000002a29257220 */ /* 0x002fce0000400000 */
[----:B------:R-:W1:Y:S01]  /*0b90*/  MUFU.SQRT R17, R17 ;  /* 0x0000001100117308 */ /* 0x000e620000002000 */
[----:B------:R-:W-:-:S07]  /*0ba0*/  FSEL R45, R16, 1, P6 ;  /* 0x3f800000102d7808 */ /* 0x000fce0003000000 */
[----:B------:R-:W2:Y:S01]  /*0bb0*/  MUFU.RCP R19, R19 ;  /* 0x0000001300137308 */ /* 0x000ea20000001000 */
[----:B----4-:R-:W-:Y:S01]  /*0bc0*/  FADD R18, R38, 0.0010000000474974513054 ;  /* 0x3a83126f26127421 */ /* 0x010fe20000000000 */
[----:B------:R-:W-:-:S06]  /*0bd0*/  FSEL R42, R16, 1, P4 ;  /* 0x3f800000102a7808 */ /* 0x000fcc0002000000 */
[----:B------:R-:W3:Y:S01]  /*0be0*/  MUFU.RCP R40, R40 ;  /* 0x0000002800287308 */ /* 0x000ee20000001000 */
[----:B------:R-:W-:Y:S01]  /*0bf0*/  @!P5 FMUL R45, R45, 16777216 ;  /* 0x4b8000002d2dd820 */ /* 0x000fe20000400000 */
[----:B------:R-:W-:-:S06]  /*0c00*/  @!P3 FMUL R42, R42, 16777216 ;  /* 0x4b8000002a2ab820 */ /* 0x000fcc0000400000 */
[----:B------:R-:W4:Y:S01]  /*0c10*/  MUFU.SQRT R18, R18 ;  /* 0x0000001200127308 */ /* 0x000f220000002000 */
[----:B------:R-:W-:Y:S01]  /*0c20*/  FADD R43, R43, 0.0010000000474974513054 ;  /* 0x3a83126f2b2b7421 */ /* 0x000fe20000000000 */
[----:B------:R-:W-:Y:S01]  /*0c30*/  FADD R41, R36, 0.0010000000474974513054 ;  /* 0x3a83126f24297421 */ /* 0x000fe20000000000 */
[----:B-1----:R-:W-:Y:S01]  /*0c40*/  FSETP.GT.AND P3, PT, R17, 8.50705917302346158658e+37, PT ;  /* 0x7e8000001100780b */ /* 0x002fe20003f64000 */
[----:B--2---:R-:W-:Y:S01]  /*0c50*/  FMUL R38, R19, R42 ;  /* 0x0000002a13267220 */ /* 0x004fe20000400000 */
[C---:B------:R-:W-:Y:S01]  /*0c60*/  FSETP.GEU.AND P6, PT, R17.reuse, 1.175494350822287508e-38, PT ;  /* 0x008000001100780b */ /* 0x040fe20003fce000 */
[----:B---3--:R-:W-:Y:S02]  /*0c70*/  FMUL R36, R40, R45 ;  /* 0x0000002d28247220 */ /* 0x008fe40000400000 */
[----:B------:R-:W1:Y:S08]  /*0c80*/  MUFU.SQRT R19, R43 ;  /* 0x0000002b00137308 */ /* 0x000e700000002000 */
[----:B------:R2:W3:Y:S01]  /*0c90*/  MUFU.SQRT R45, R41 ;  /* 0x00000029002d7308 */ /* 0x0004e20000002000 */
[----:B----4-:R-:W-:Y:S01]  /*0ca0*/  FSETP.GT.AND P5, PT, R18, 8.50705917302346158658e+37, PT ;  /* 0x7e8000001200780b */ /* 0x010fe20003fa4000 */
[----:B------:R-:W-:Y:S01]  /*0cb0*/  @P3 FMUL R17, R17, 0.25 ;  /* 0x3e80000011113820 */ /* 0x000fe20000400000 */
[----:B------:R-:W-:Y:S01]  /*0cc0*/  FSEL R40, R16, 1, P3 ;  /* 0x3f80000010287808 */ /* 0x000fe20001800000 */
[----:B------:R-:W-:-:S02]  /*0cd0*/  @!P2 FMUL R44, R44, 16777216 ;  /* 0x4b8000002c2ca820 */ /* 0x000fc40000400000 */
[----:B------:R-:W-:Y:S01]  /*0ce0*/  @!P6 FMUL R17, R17, 16777216 ;  /* 0x4b8000001111e820 */ /* 0x000fe20000400000 */
[----:B-1----:R-:W-:Y:S01]  /*0cf0*/  FSETP.GT.AND P4, PT, R19, 8.50705917302346158658e+37, PT ;  /* 0x7e8000001300780b */ /* 0x002fe20003f84000 */
[----:B------:R-:W-:Y:S01]  /*0d00*/  @!P6 FMUL R40, R40, 16777216 ;  /* 0x4b8000002828e820 */ /* 0x000fe20000400000 */
[----:B------:R-:W-:Y:S02]  /*0d10*/  FSETP.GEU.AND P2, PT, R18, 1.175494350822287508e-38, PT ;  /* 0x008000001200780b */ /* 0x000fe40003f4e000 */
[----:B--2---:R-:W-:Y:S02]  /*0d20*/  FSEL R41, R16, 1, P5 ;  /* 0x3f80000010297808 */ /* 0x004fe40002800000 */
[----:B---3--:R-:W-:Y:S01]  /*0d30*/  FSETP.GT.AND P6, PT, R45, 8.50705917302346158658e+37, PT ;  /* 0x7e8000002d00780b */ /* 0x008fe20003fc4000 */
[----:B------:R-:W-:Y:S01]  /*0d40*/  @P5 FMUL R18, R18, 0.25 ;  /* 0x3e80000012125820 */ /* 0x000fe20000400000 */
[----:B------:R-:W-:Y:S02]  /*0d50*/  FSETP.GEU.AND P3, PT, R19, 1.175494350822287508e-38, PT ;  /* 0x008000001300780b */ /* 0x000fe40003f6e000 */
[----:B------:R-:W-:Y:S01]  /*0d60*/  FSETP.GEU.AND P5, PT, R45, 1.175494350822287508e-38, PT ;  /* 0x008000002d00780b */ /* 0x000fe20003fae000 */
[----:B------:R-:W1:Y:S02]  /*0d70*/  MUFU.RCP R17, R17 ;  /* 0x0000001100117308 */ /* 0x000e640000001000 */
[----:B------:R-:W-:-:S02]  /*0d80*/  @P4 FMUL R19, R19, 0.25 ;  /* 0x3e80000013134820 */ /* 0x000fc40000400000 */
[----:B------:R-:W-:-:S04]  /*0d90*/  @!P2 FMUL R18, R18, 16777216 ;  /* 0x4b8000001212a820 */ /* 0x000fc80000400000 */
[----:B------:R-:W-:Y:S02]  /*0da0*/  @P6 FMUL R45, R45, 0.25 ;  /* 0x3e8000002d2d6820 */ /* 0x000fe40000400000 */
[----:B------:R-:W-:Y:S02]  /*0db0*/  @!P3 FMUL R19, R19, 16777216 ;  /* 0x4b8000001313b820 */ /* 0x000fe40000400000 */
[----:B------:R-:W-:Y:S01]  /*0dc0*/  @!P5 FMUL R45, R45, 16777216 ;  /* 0x4b8000002d2dd820 */ /* 0x000fe20000400000 */
[----:B------:R-:W-:Y:S02]  /*0dd0*/  CS2R R12, SRZ ;  /* 0x00000000000c7805 */ /* 0x000fe4000001ff00 */
[----:B------:R-:W-:Y:S01]  /*0de0*/  CS2R R14, SRZ ;  /* 0x00000000000e7805 */ /* 0x000fe2000001ff00 */
[----:B0-----:R-:W-:Y:S01]  /*0df0*/  IMAD.WIDE R28, R0, 0x4, R28 ;  /* 0x00000004001c7825 */ /* 0x001fe200078e021c */
[----:B------:R-:W0:Y:S03]  /*0e00*/  MUFU.RCP R18, R18 ;  /* 0x0000001200127308 */ /* 0x000e260000001000 */
[----:B-1----:R-:W-:Y:S01]  /*0e10*/  FMUL R40, R17, R40 ;  /* 0x0000002811287220 */ /* 0x002fe20000400000 */
[C---:B------:R-:W-:Y:S01]  /*0e20*/  FSEL R17, R16.reuse, 1, P4 ;  /* 0x3f80000010117808 */ /* 0x040fe20002000000 */
[----:B------:R-:W2:Y:S03]  /*0e30*/  @!P1 LDG.E.128 R12, desc[UR4][R28.64] ;  /* 0x000000041c0c9981 */ /* 0x000ea6000c1e1d00 */
[----:B------:R1:W3:Y:S01]  /*0e40*/  MUFU.RCP R42, R19 ;  /* 0x00000013002a7308 */ /* 0x0002e20000001000 */
[----:B------:R-:W-:-:S07]  /*0e50*/  FSEL R16, R16, 1, P6 ;  /* 0x3f80000010107808 */ /* 0x000fce0003000000 */
[----:B------:R-:W4:Y:S01]  /*0e60*/  MUFU.RCP R43, R45 ;  /* 0x0000002d002b7308 */ /* 0x000f220000001000 */
[----:B------:R-:W-:Y:S01]  /*0e70*/  @!P2 FMUL R41, R41, 16777216 ;  /* 0x4b8000002929a820 */ /* 0x000fe20000400000 */
[----:B------:R-:W-:Y:S01]  /*0e80*/  @!P3 FMUL R17, R17, 16777216 ;  /* 0x4b8000001111b820 */ /* 0x000fe20000400000 */
[----:B------:R-:W-:Y:S02]  /*0e90*/  @!P5 FMUL R16, R16, 16777216 ;  /* 0x4b8000001010d820 */ /* 0x000fe40000400000 */
[----:B0-----:R-:W-:Y:S01]  /*0ea0*/  FMUL R41, R18, R41 ;  /* 0x0000002912297220 */ /* 0x001fe20000400000 */
[----:B-1----:R-:W-:Y:S01]  /*0eb0*/  CS2R R18, SRZ ;  /* 0x0000000000127805 */ /* 0x002fe2000001ff00 */
[----:B---3--:R-:W-:Y:S01]  /*0ec0*/  FMUL R42, R42, R17 ;  /* 0x000000112a2a7220 */ /* 0x008fe20000400000 */
[----:B----4-:R-:W-:Y:S01]  /*0ed0*/  FMUL R43, R43, R16 ;  /* 0x000000102b2b7220 */ /* 0x010fe20000400000 */
[----:B------:R-:W-:-:S06]  /*0ee0*/  CS2R R16, SRZ ;  /* 0x0000000000107805 */ /* 0x000fcc000001ff00 */
[----:B------:R-:W3:Y:S01]  /*0ef0*/  @!P0 LDG.E.128 R16, desc[UR4][R28.64+0x800] ;  /* 0x000800041c108981 */ /* 0x000ee2000c1e1d00 */
[----:B------:R-:W-:Y:S01]  /*0f00*/  FMUL R39, R39, R44 ;  /* 0x0000002c27277220 */ /* 0x000fe20000400000 */
[----:B--2---:R-:W-:Y:S01]  /*0f10*/  FADD R44, -R33, R12 ;  /* 0x0000000c212c7221 */ /* 0x004fe20000000100 */
[----:B------:R-:W-:Y:S02]  /*0f20*/  FADD R2, -R2, R13 ;  /* 0x0000000d02027221 */ /* 0x000fe40000000100 */
[----:B------:R-:W0:Y:S01]  /*0f30*/  LDC.64 R12, c[0x0][0x238] ;  /* 0x00008e00ff0c7b82 */ /* 0x000e220000000a00 */
[----:B------:R-:W-:Y:S01]  /*0f40*/  FADD R3, -R3, R14 ;  /* 0x0000000e03037221 */ /* 0x000fe20000000100 */
[----:B------:R-:W-:Y:S01]  /*0f50*/  FADD R15, -R4, R15 ;  /* 0x0000000f040f7221 */ /* 0x000fe20000000100 */
[----:B------:R-:W-:Y:S01]  /*0f60*/  FMUL R37, R37, R44 ;  /* 0x0000002c25257220 */ /* 0x000fe20000400000 */
[----:B------:R-:W-:Y:S01]  /*0f70*/  FMUL R2, R39, R2 ;  /* 0x0000000227027220 */ /* 0x000fe20000400000 */
[----:B------:R-:W-:Y:S01]  /*0f80*/  FMUL R3, R38, R3 ;  /* 0x0000000326037220 */ /* 0x000fe20000400000 */
[----:B------:R-:W-:Y:S01]  /*0f90*/  FMUL R36, R36, R15 ;  /* 0x0000000f24247220 */ /* 0x000fe20000400000 */
[----:B------:R-:W-:Y:S01]  /*0fa0*/  FFMA R9, R37, R9, R26 ;  /* 0x0000000925097223 */ /* 0x000fe2000000001a */
[----:B------:R-:W-:Y:S01]  /*0fb0*/  FFMA R10, R2, R10, R25 ;  /* 0x0000000a020a7223 */ /* 0x000fe20000000019 */
[----:B------:R-:W-:Y:S01]  /*0fc0*/  FFMA R30, R3, R11, R30 ;  /* 0x0000000b031e7223 */ /* 0x000fe2000000001e */
[----:B------:R-:W-:-:S02]  /*0fd0*/  FFMA R20, R36, R20, R27 ;  /* 0x0000001424147223 */ /* 0x000fc4000000001b */
[C---:B------:R-:W-:Y:S02]  /*0fe0*/  FSETP.GEU.AND P5, PT, R9.reuse, RZ, PT ;  /* 0x000000ff0900720b */ /* 0x040fe40003fae000 */
[----:B------:R-:W-:Y:S02]  /*0ff0*/  FSETP.GEU.AND P3, PT, R30, RZ, PT ;  /* 0x000000ff1e00720b */ /* 0x000fe40003f6e000 */
[----:B------:R-:W-:Y:S02]  /*1000*/  FSETP.GEU.AND P2, PT, R20, RZ, PT ;  /* 0x000000ff1400720b */ /* 0x000fe40003f4e000 */
[----:B------:R-:W-:Y:S02]  /*1010*/  FSETP.GEU.AND P4, PT, R10, RZ, PT ;  /* 0x000000ff0a00720b */ /* 0x000fe40003f8e000 */
[----:B------:R-:W-:Y:S01]  /*1020*/  SEL R4, R9, RZ, P5 ;  /* 0x000000ff09047207 */ /* 0x000fe20002800000 */
[----:B0-----:R-:W-:-:S04]  /*1030*/  IMAD.WIDE R12, R0, 0x4, R12 ;  /* 0x00000004000c7825 */ /* 0x001fc800078e020c */
[----:B---3--:R-:W-:Y:S01]  /*1040*/  FADD R8, -R8, R19 ;  /* 0x0000001308087221 */ /* 0x008fe20000000100 */
[----:B------:R-:W-:Y:S01]  /*1050*/  FADD R7, -R7, R18 ;  /* 0x0000001207077221 */ /* 0x000fe20000000100 */
[----:B------:R-:W-:Y:S01]  /*1060*/  FADD R6, -R6, R17 ;  /* 0x0000001106067221 */ /* 0x000fe20000000100 */
[----:B------:R-:W-:Y:S01]  /*1070*/  FADD R5, -R5, R16 ;  /* 0x0000001005057221 */ /* 0x000fe20000000100 */
[----:B------:R-:W-:Y:S01]  /*1080*/  FMUL R8, R43, R8 ;  /* 0x000000082b087220 */ /* 0x000fe20000400000 */
[----:B------:R-:W-:Y:S01]  /*1090*/  FMUL R3, R42, R7 ;  /* 0x000000072a037220 */ /* 0x000fe20000400000 */
[----:B------:R-:W-:Y:S01]  /*10a0*/  FMUL R2, R41, R6 ;  /* 0x0000000629027220 */ /* 0x000fe20000400000 */
[----:B------:R-:W-:Y:S01]  /*10b0*/  FMUL R11, R40, R5 ;  /* 0x00000005280b7220 */ /* 0x000fe20000400000 */
[----:B------:R-:W-:Y:S01]  /*10c0*/  SEL R7, R20, RZ, P2 ;  /* 0x000000ff14077207 */ /* 0x000fe20001000000 */
[----:B------:R-:W-:Y:S01]  /*10d0*/  FFMA R8, R8, R24, R35 ;  /* 0x0000001808087223 */ /* 0x000fe20000000023 */
[----:B------:R-:W-:Y:S01]  /*10e0*/  SEL R6, R30, RZ, P3 ;  /* 0x000000ff1e067207 */ /* 0x000fe20001800000 */
[----:B------:R-:W-:Y:S01]  /*10f0*/  FFMA R3, R3, R23, R34 ;  /* 0x0000001703037223 */ /* 0x000fe20000000022 */
[----:B------:R-:W-:Y:S01]  /*1100*/  SEL R5, R10, RZ, P4 ;  /* 0x000000ff0a057207 */ /* 0x000fe20002000000 */
[----:B------:R-:W-:Y:S01]  /*1110*/  FFMA R2, R2, R22, R31 ;  /* 0x0000001602027223 */ /* 0x000fe2000000001f */
[----:B------:R-:W-:-:S02]  /*1120*/  FFMA R11, R11, R21, R32 ;  /* 0x000000150b0b7223 */ /* 0x000fc40000000020 */
[----:B------:R-:W-:Y:S01]  /*1130*/  FSETP.GEU.AND P2, PT, R3, RZ, PT ;  /* 0x000000ff0300720b */ /* 0x000fe20003f4e000 */
[----:B------:R0:W-:Y:S01]  /*1140*/  @!P1 STG.E.128 desc[UR4][R12.64], R4 ;  /* 0x000000040c009986 */ /* 0x0001e2000c101d04 */
[----:B------:R-:W-:Y:S02]  /*1150*/  FSETP.GEU.AND P1, PT, R8, RZ, PT ;  /* 0x000000ff0800720b */ /* 0x000fe40003f2e000 */
[----:B------:R-:W-:Y:S02]  /*1160*/  FSETP.GEU.AND P3, PT, R2, RZ, PT ;  /* 0x000000ff0200720b */ /* 0x000fe40003f6e000 */
[----:B------:R-:W-:Y:S02]  /*1170*/  FSETP.GEU.AND P4, PT, R11, RZ, PT ;  /* 0x000000ff0b00720b */ /* 0x000fe40003f8e000 */
[----:B------:R-:W-:Y:S02]  /*1180*/  SEL R19, R8, RZ, P1 ;  /* 0x000000ff08137207 */ /* 0x000fe40000800000 */
[----:B------:R-:W-:-:S02]  /*1190*/  SEL R18, R3, RZ, P2 ;  /* 0x000000ff03127207 */ /* 0x000fc40001000000 */
[----:B------:R-:W-:Y:S02]  /*11a0*/  SEL R17, R2, RZ, P3 ;  /* 0x000000ff02117207 */ /* 0x000fe40001800000 */
[----:B------:R-:W-:Y:S01]  /*11b0*/  SEL R16, R11, RZ, P4 ;  /* 0x000000ff0b107207 */ /* 0x000fe20002000000 */
[----:B0-----:R-:W-:Y:S06]  /*11c0*/  @P0 EXIT ;  /* 0x000000000000094d */ /* 0x001fec0003800000 */
[----:B------:R-:W-:Y:S01]  /*11d0*/  STG.E.128 desc[UR4][R12.64+0x800], R16 ;  /* 0x000800100c007986 */ /* 0x000fe2000c101d04 */
[----:B------:R-:W-:Y:S05]  /*11e0*/  EXIT ;  /* 0x000000000000794d */ /* 0x000fea0003800000 */
.L_x_0:
[----:B------:R-:W-:-:S00]  /*11f0*/  BRA `(.L_x_0) ;  /* 0xfffffffc00fc7947 */ /* 0x000fc0000383ffff */
[----:B------:R-:W-:-:S00]  /*1200*/  NOP ;  /* 0x0000000000007918 */ /* 0x000fc00000000000 */
[----:B------:R-:W-:-:S00]  /*1210*/  NOP ;  /* 0x0000000000007918 */ /* 0x000fc00000000000 */
[----:B------:R-:W-:-:S00]  /*1220*/  NOP ;  /* 0x0000000000007918 */ /* 0x000fc00000000000 */
[----:B------:R-:W-:-:S00]  /*1230*/  NOP ;  /* 0x0000000000007918 */ /* 0x000fc00000000000 */
[----:B------:R-:W-:-:S00]  /*1240*/  NOP ;  /* 0x0000000000007918 */ /* 0x000fc00000000000 */
[----:B------:R-:W-:-:S00]  /*1250*/  NOP ;  /* 0x0000000000007918 */ /* 0x000fc00000000000 */
[----:B------:R-:W-:-:S00]  /*1260*/  NOP ;  /* 0x0000000000007918 */ /* 0x000fc00000000000 */
[----:B------:R-:W-:-:S00]  /*1270*/  NOP ;  /* 0x0000000000007918 */ /* 0x000fc00000000000 */
.L_x_1:


//--------------------- .nv.global.init           --------------------------
	.section	.nv.global.init,"aw",@progbits
.nv.global.init:
	.type		_$_str,@object
	.size		_$_str,(_$_str_$_2 - _$_str)
_$_str:
        /*0000*/ 	.byte	0x5f, 0x5f, 0x43, 0x55, 0x44, 0x41, 0x5f, 0x46, 0x54, 0x5a, 0x00
	.type		_$_str_$_2,@object
	.size		_$_str_$_2,(.L_1 - _$_str_$_2)
_$_str_$_2:
        /*000b*/ 	.byte	0x5f, 0x5f, 0x43, 0x55, 0x44, 0x41, 0x5f, 0x50, 0x52, 0x45, 0x43, 0x5f, 0x53, 0x51, 0x52, 0x54
        /*001b*/ 	.byte	0x00
.L_1:


//--------------------- .nv.constant0.triton_poi_fused__native_batch_norm_legit_no_training_relu_2 --------------------------
	.section	.nv.constant0.triton_poi_fused__native_batch_norm_legit_no_training_relu_2,"a",@progbits
	.sectionflags	@""
	.align	4
.nv.constant0.triton_poi_fused__native_batch_norm_legit_no_training_relu_2:
	.zero		580
